	.headerflags	@"EF_CUDA_TEXMODE_UNIFIED EF_CUDA_64BIT_ADDRESS EF_CUDA_ACCELERATORS EF_CUDA_SM90 EF_CUDA_VIRTUAL_SM(EF_CUDA_SM90)"
	.elftype	@"ET_EXEC"


//--------------------- .nv.info                  --------------------------
	.section	.nv.info,"",@"SHT_CUDA_INFO"
	.align	4


	//----- nvinfo : EIATTR_REGCOUNT
	.align		4
        /*0000*/ 	.byte	0x04, 0x2f
        /*0002*/ 	.short	(.L_1 - .L_0)
	.align		4
.L_0:
        /*0004*/ 	.word	index@(triton_poi_fused_add_3)
        /*0008*/ 	.word	0x0000000c


	//----- nvinfo : EIATTR_MIN_STACK_SIZE
	.align		4
.L_1:
        /*000c*/ 	.byte	0x04, 0x12
        /*000e*/ 	.short	(.L_3 - .L_2)
	.align		4
.L_2:
        /*0010*/ 	.word	index@(triton_poi_fused_add_3)
        /*0014*/ 	.word	0x00000000


	//----- nvinfo : EIATTR_FRAME_SIZE
	.align		4
.L_3:
        /*0018*/ 	.byte	0x04, 0x11
        /*001a*/ 	.short	(.L_5 - .L_4)
	.align		4
.L_4:
        /*001c*/ 	.word	index@(triton_poi_fused_add_3)
        /*0020*/ 	.word	0x00000000


	//----- nvinfo : EIATTR_MIN_STACK_SIZE
	.align		4
.L_5:
        /*0024*/ 	.byte	0x04, 0x12
        /*0026*/ 	.short	(.L_7 - .L_6)
	.align		4
.L_6:
        /*0028*/ 	.word	index@(triton_poi_fused_add_3)
        /*002c*/ 	.word	0x00000000
.L_7:


//--------------------- .nv.info.triton_poi_fused_add_3 --------------------------
	.section	.nv.info.triton_poi_fused_add_3,"",@"SHT_CUDA_INFO"
	.sectionflags	@""
	.align	4


	//----- nvinfo : EIATTR_CUDA_API_VERSION
	.align		4
        /*0000*/ 	.byte	0x04, 0x37
        /*0002*/ 	.short	(.L_9 - .L_8)
.L_8:
        /*0004*/ 	.word	0x0000007c


	//----- nvinfo : EIATTR_KPARAM_INFO
	.align		4
.L_9:
        /*0008*/ 	.byte	0x04, 0x17
        /*000a*/ 	.short	(.L_11 - .L_10)
.L_10:
        /*000c*/ 	.word	0x00000000
        /*0010*/ 	.short	0x0002
        /*0012*/ 	.short	0x0010
        /*0014*/ 	.byte	0x00, 0xf0, 0x11, 0x00


	//----- nvinfo : EIATTR_KPARAM_INFO
	.align		4
.L_11:
        /*0018*/ 	.byte	0x04, 0x17
        /*001a*/ 	.short	(.L_13 - .L_12)
.L_12:
        /*001c*/ 	.word	0x00000000
        /*0020*/ 	.short	0x0001
        /*0022*/ 	.short	0x0008
        /*0024*/ 	.byte	0x00, 0xf4, 0x21, 0x00


	//----- nvinfo : EIATTR_KPARAM_INFO
	.align		4
.L_13:
        /*0028*/ 	.byte	0x04, 0x17
        /*002a*/ 	.short	(.L_15 - .L_14)
.L_14:
        /*002c*/ 	.word	0x00000000
        /*0030*/ 	.short	0x0000
        /*0032*/ 	.short	0x0000
        /*0034*/ 	.byte	0x00, 0xf4, 0x21, 0x00


	//----- nvinfo : EIATTR_SPARSE_MMA_MASK
	.align		4
.L_15:
        /*0038*/ 	.byte	0x03, 0x50
        /*003a*/ 	.short	0x0000


	//----- nvinfo : EIATTR_MAXREG_COUNT
	.align		4
        /*003c*/ 	.byte	0x03, 0x1b
        /*003e*/ 	.short	0x00ff


	//----- nvinfo : EIATTR_EXIT_INSTR_OFFSETS
	.align		4
        /*0040*/ 	.byte	0x04, 0x1c
        /*0042*/ 	.short	(.L_17 - .L_16)


	//   ....[0]....
.L_16:
        /*0044*/ 	.word	0x00000170


	//   ....[1]....
        /*0048*/ 	.word	0x00000190


	//----- nvinfo : EIATTR_REQNTID
	.align		4
.L_17:
        /*004c*/ 	.byte	0x04, 0x10
        /*004e*/ 	.short	(.L_19 - .L_18)
.L_18:
        /*0050*/ 	.word	0x00000020
        /*0054*/ 	.word	0x00000001
        /*0058*/ 	.word	0x00000001


	//----- nvinfo : EIATTR_CBANK_PARAM_SIZE
	.align		4
.L_19:
        /*005c*/ 	.byte	0x03, 0x19
        /*005e*/ 	.short	0x0014


	//----- nvinfo : EIATTR_PARAM_CBANK
	.align		4
        /*0060*/ 	.byte	0x04, 0x0a
        /*0062*/ 	.short	(.L_21 - .L_20)
	.align		4
.L_20:
        /*0064*/ 	.word	index@(.nv.constant0.triton_poi_fused_add_3)
        /*0068*/ 	.short	0x0210
        /*006a*/ 	.short	0x0014


	//----- nvinfo : EIATTR_SW_WAR
	.align		4
.L_21:
        /*006c*/ 	.byte	0x04, 0x36
        /*006e*/ 	.short	(.L_23 - .L_22)
.L_22:
        /*0070*/ 	.word	0x00000008
.L_23:


//--------------------- .nv.callgraph             --------------------------
	.section	.nv.callgraph,"",@"SHT_CUDA_CALLGRAPH"
	.align	4
	.sectionentsize	8
	.align		4
        /*0000*/ 	.word	0x00000000
	.align		4
        /*0004*/ 	.word	0xffffffff
	.align		4
        /*0008*/ 	.word	0x00000000
	.align		4
        /*000c*/ 	.word	0xfffffffe
	.align		4
        /*0010*/ 	.word	0x00000000
	.align		4
        /*0014*/ 	.word	0xfffffffd
	.align		4
        /*0018*/ 	.word	0x00000000
	.align		4
        /*001c*/ 	.word	0xfffffffc


//--------------------- .text.triton_poi_fused_add_3 --------------------------
	.section	.text.triton_poi_fused_add_3,"ax",@progbits
	.align	128
        .global         triton_poi_fused_add_3
        .type           triton_poi_fused_add_3,@function
        .size           triton_poi_fused_add_3,(.L_x_1 - triton_poi_fused_add_3)
        .other          triton_poi_fused_add_3,@"STO_CUDA_ENTRY STV_DEFAULT"
triton_poi_fused_add_3:
.text.triton_poi_fused_add_3:
[----:B------:R-:W0:Y:S02]  /*0000*/  LDC R1, c[0x0][0x28] ;  /* 0x00000a00ff017b82 */ /* 0x000e240000000800 */
[----:B------:R-:W1:Y:S01]  /*0010*/  S2R R0, SR_TID.X ;  /* 0x0000000000007919 */ /* 0x000e620000002100 */
[----:B------:R-:W2:Y:S01]  /*0020*/  LDC.64 R2, c[0x0][0x210] ;  /* 0x00008400ff027b82 */ /* 0x000ea20000000a00 */
[----:B------:R-:W-:Y:S01]  /*0030*/  ULDC.64 UR4, c[0x0][0x208] ;  /* 0x0000820000047ab9 */ /* 0x000fe20000000a00 */
[----:B------:R-:W3:Y:S06]  /*0040*/  S2R R7, SR_CTAID.X ;  /* 0x0000000000077919 */ /* 0x000eec0000002500 */
[----:B------:R-:W4:Y:S01]  /*0050*/  LDC.64 R4, c[0x0][0x218] ;  /* 0x00008600ff047b82 */ /* 0x000f220000000a00 */
[----:B-1----:R-:W-:Y:S01]  /*0060*/  IMAD.SHL.U32 R0, R0, 0x2, RZ ;  /* 0x0000000200007824 */ /* 0x002fe200078e00ff */
[----:B---3--:R-:W-:-:S04]  /*0070*/  SHF.R.S32.HI R6, RZ, 0x19, R7 ;  /* 0x00000019ff067819 */ /* 0x008fc80000011407 */
[----:B------:R-:W-:-:S05]  /*0080*/  LOP3.LUT R0, R0, 0x3e, RZ, 0xc0, !PT ;  /* 0x0000003e00007812 */ /* 0x000fca00078ec0ff */
[----:B------:R-:W-:Y:S01]  /*0090*/  IMAD R7, R7, 0x40, R0 ;  /* 0x0000004007077824 */ /* 0x000fe200078e0200 */
[----:B------:R-:W-:-:S03]  /*00a0*/  SGXT R0, R6, 0x1 ;  /* 0x000000010600781a */ /* 0x000fc60000000200 */
[C---:B--2---:R-:W-:Y:S01]  /*00b0*/  IMAD.WIDE R2, R7.reuse, 0x4, R2 ;  /* 0x0000000407027825 */ /* 0x044fe200078e0202 */
[----:B------:R-:W-:Y:S02]  /*00c0*/  LEA.HI R0, R0, R7, RZ, 0x2 ;  /* 0x0000000700007211 */ /* 0x000fe400078f10ff */
[----:B------:R-:W-:Y:S02]  /*00d0*/  ISETP.GE.AND P0, PT, R7, 0x40, PT ;  /* 0x000000400700780c */ /* 0x000fe40003f06270 */
[----:B------:R-:W-:-:S05]  /*00e0*/  LOP3.LUT R0, R0, 0xfffffffc, RZ, 0xc0, !PT ;  /* 0xfffffffc00007812 */ /* 0x000fca00078ec0ff */
[----:B------:R-:W-:Y:S01]  /*00f0*/  IMAD.IADD R9, R7, 0x1, -R0 ;  /* 0x0000000107097824 */ /* 0x000fe200078e0a00 */
[----:B------:R-:W-:-:S03]  /*0100*/  CS2R R6, SRZ ;  /* 0x0000000000067805 */ /* 0x000fc6000001ff00 */
[----:B----4-:R-:W-:Y:S01]  /*0110*/  IMAD.WIDE R4, R9, 0x4, R4 ;  /* 0x0000000409047825 */ /* 0x010fe200078e0204 */
[----:B------:R-:W-:Y:S02]  /*0120*/  CS2R R8, SRZ ;  /* 0x0000000000087805 */ /* 0x000fe4000001ff00 */
[----:B------:R-:W2:Y:S04]  /*0130*/  @!P0 LDG.E.64 R6, desc[UR4][R2.64] ;  /* 0x0000000402068981 */ /* 0x000ea8000c1e1b00 */
[----:B------:R-:W2:Y:S02]  /*0140*/  @!P0 LDG.E.EL.64 R8, desc[UR4][R4.64+0x10] ;  /* 0x0000100404088981 */ /* 0x000ea4000c2e1b00 */
[----:B--2---:R-:W-:Y:S01]  /*0150*/  FADD R6, R8, R6 ;  /* 0x0000000608067221 */ /* 0x004fe20000000000 */
[----:B------:R-:W-:Y:S01]  /*0160*/  FADD R7, R9, R7 ;  /* 0x0000000709077221 */ /* 0x000fe20000000000 */
[----:B------:R-:W-:Y:S06]  /*0170*/  @P0 EXIT ;  /* 0x000000000000094d */ /* 0x000fec0003800000 */
[----:B------:R-:W-:Y:S01]  /*0180*/  STG.E.64 desc[UR4][R2.64], R6 ;  /* 0x0000000602007986 */ /* 0x000fe2000c101b04 */
[----:B------:R-:W-:Y:S05]  /*0190*/  EXIT ;  /* 0x000000000000794d */ /* 0x000fea0003800000 */
.L_x_0:
[----:B------:R-:W-:-:S00]  /*01a0*/  BRA `(.L_x_0) ;  /* 0xfffffffc00fc7947 */ /* 0x000fc0000383ffff */
[----:B------:R-:W-:-:S00]  /*01b0*/  NOP ;  /* 0x0000000000007918 */ /* 0x000fc00000000000 */
        /* <DEDUP_REMOVED lines=12> */
.L_x_1:


//--------------------- .nv.constant0.triton_poi_fused_add_3 --------------------------
	.section	.nv.constant0.triton_poi_fused_add_3,"a",@progbits
	.sectionflags	@""
	.align	4
.nv.constant0.triton_poi_fused_add_3:
	.zero		548
